//
// Generated by NVIDIA NVVM Compiler
//
// Compiler Build ID: CL-36424714
// Cuda compilation tools, release 13.0, V13.0.88
// Based on NVVM 20.0.0
//

.version 9.0
.target sm_100
.address_size 64

	// .globl	_Z20computeMatrixProductPKiS0_Pii

.visible .entry _Z20computeMatrixProductPKiS0_Pii(
	.param .u64 .ptr .align 1 _Z20computeMatrixProductPKiS0_Pii_param_0,
	.param .u64 .ptr .align 1 _Z20computeMatrixProductPKiS0_Pii_param_1,
	.param .u64 .ptr .align 1 _Z20computeMatrixProductPKiS0_Pii_param_2,
	.param .u32 _Z20computeMatrixProductPKiS0_Pii_param_3
)
{
	.reg .pred 	%p<10>;
	.reg .b32 	%r<105>;
	.reg .b64 	%rd<67>;

	ld.param.u64 	%rd14, [_Z20computeMatrixProductPKiS0_Pii_param_0];
	ld.param.u64 	%rd15, [_Z20computeMatrixProductPKiS0_Pii_param_1];
	ld.param.u32 	%r30, [_Z20computeMatrixProductPKiS0_Pii_param_3];
	cvta.to.global.u64 	%rd1, %rd15;
	cvta.to.global.u64 	%rd2, %rd14;
	mov.u32 	%r31, %ctaid.y;
	mov.u32 	%r32, %ntid.y;
	mov.u32 	%r33, %tid.y;
	mad.lo.s32 	%r1, %r31, %r32, %r33;
	mov.u32 	%r34, %ctaid.x;
	mov.u32 	%r35, %ntid.x;
	mov.u32 	%r36, %tid.x;
	mad.lo.s32 	%r2, %r34, %r35, %r36;
	max.s32 	%r37, %r1, %r2;
	setp.ge.s32 	%p1, %r37, %r30;
	@%p1 bra 	$L__BB0_13;
	mul.lo.s32 	%r3, %r30, %r1;
	and.b32  	%r4, %r30, 7;
	setp.lt.u32 	%p2, %r30, 8;
	mov.b32 	%r99, 0;
	mov.u32 	%r104, %r99;
	@%p2 bra 	$L__BB0_4;
	and.b32  	%r99, %r30, 2147483640;
	neg.s32 	%r93, %r99;
	mul.wide.s32 	%rd16, %r30, 4;
	add.s64 	%rd3, %rd1, %rd16;
	shl.b32 	%r7, %r30, 3;
	mul.wide.s32 	%rd17, %r30, 8;
	add.s64 	%rd4, %rd1, %rd17;
	mul.wide.s32 	%rd18, %r30, 12;
	add.s64 	%rd5, %rd1, %rd18;
	mul.wide.s32 	%rd19, %r30, 16;
	add.s64 	%rd6, %rd1, %rd19;
	mul.wide.s32 	%rd20, %r30, 20;
	add.s64 	%rd7, %rd1, %rd20;
	mul.wide.s32 	%rd21, %r30, 24;
	add.s64 	%rd8, %rd1, %rd21;
	mul.wide.s32 	%rd22, %r30, 28;
	add.s64 	%rd9, %rd1, %rd22;
	mul.wide.u32 	%rd23, %r3, 4;
	add.s64 	%rd24, %rd23, %rd2;
	add.s64 	%rd66, %rd24, 16;
	mov.b32 	%r104, 0;
	mov.u32 	%r92, %r2;
$L__BB0_3:
	.pragma "nounroll";
	mul.wide.s32 	%rd25, %r92, 4;
	add.s64 	%rd26, %rd3, %rd25;
	add.s64 	%rd27, %rd4, %rd25;
	add.s64 	%rd28, %rd5, %rd25;
	add.s64 	%rd29, %rd6, %rd25;
	add.s64 	%rd30, %rd7, %rd25;
	add.s64 	%rd31, %rd8, %rd25;
	add.s64 	%rd32, %rd9, %rd25;
	add.s64 	%rd33, %rd1, %rd25;
	ld.global.u32 	%r41, [%rd66+-16];
	ld.global.u32 	%r42, [%rd33];
	mad.lo.s32 	%r43, %r42, %r41, %r104;
	ld.global.u32 	%r44, [%rd66+-12];
	ld.global.u32 	%r45, [%rd26];
	mad.lo.s32 	%r46, %r45, %r44, %r43;
	ld.global.u32 	%r47, [%rd66+-8];
	ld.global.u32 	%r48, [%rd27];
	mad.lo.s32 	%r49, %r48, %r47, %r46;
	ld.global.u32 	%r50, [%rd66+-4];
	ld.global.u32 	%r51, [%rd28];
	mad.lo.s32 	%r52, %r51, %r50, %r49;
	ld.global.u32 	%r53, [%rd66];
	ld.global.u32 	%r54, [%rd29];
	mad.lo.s32 	%r55, %r54, %r53, %r52;
	ld.global.u32 	%r56, [%rd66+4];
	ld.global.u32 	%r57, [%rd30];
	mad.lo.s32 	%r58, %r57, %r56, %r55;
	ld.global.u32 	%r59, [%rd66+8];
	ld.global.u32 	%r60, [%rd31];
	mad.lo.s32 	%r61, %r60, %r59, %r58;
	ld.global.u32 	%r62, [%rd66+12];
	ld.global.u32 	%r63, [%rd32];
	mad.lo.s32 	%r104, %r63, %r62, %r61;
	add.s32 	%r93, %r93, 8;
	add.s32 	%r92, %r92, %r7;
	add.s64 	%rd66, %rd66, 32;
	setp.ne.s32 	%p3, %r93, 0;
	@%p3 bra 	$L__BB0_3;
$L__BB0_4:
	setp.eq.s32 	%p4, %r4, 0;
	@%p4 bra 	$L__BB0_12;
	and.b32  	%r17, %r30, 3;
	setp.lt.u32 	%p5, %r4, 4;
	@%p5 bra 	$L__BB0_7;
	add.s32 	%r65, %r99, %r3;
	mul.wide.u32 	%rd34, %r65, 4;
	add.s64 	%rd35, %rd2, %rd34;
	ld.global.u32 	%r66, [%rd35];
	mad.lo.s32 	%r67, %r99, %r30, %r2;
	mul.wide.s32 	%rd36, %r67, 4;
	add.s64 	%rd37, %rd1, %rd36;
	ld.global.u32 	%r68, [%rd37];
	mad.lo.s32 	%r69, %r68, %r66, %r104;
	cvt.u64.u32 	%rd38, %r3;
	cvt.u64.u32 	%rd39, %r99;
	add.s64 	%rd40, %rd39, %rd38;
	shl.b64 	%rd41, %rd40, 2;
	add.s64 	%rd42, %rd2, %rd41;
	ld.global.u32 	%r70, [%rd42+4];
	mul.wide.s32 	%rd43, %r30, 4;
	add.s64 	%rd44, %rd37, %rd43;
	ld.global.u32 	%r71, [%rd44];
	mad.lo.s32 	%r72, %r71, %r70, %r69;
	ld.global.u32 	%r73, [%rd42+8];
	add.s64 	%rd45, %rd44, %rd43;
	ld.global.u32 	%r74, [%rd45];
	mad.lo.s32 	%r75, %r74, %r73, %r72;
	ld.global.u32 	%r76, [%rd42+12];
	add.s64 	%rd46, %rd45, %rd43;
	ld.global.u32 	%r77, [%rd46];
	mad.lo.s32 	%r104, %r77, %r76, %r75;
	add.s32 	%r99, %r99, 4;
$L__BB0_7:
	setp.eq.s32 	%p6, %r17, 0;
	@%p6 bra 	$L__BB0_12;
	setp.eq.s32 	%p7, %r17, 1;
	@%p7 bra 	$L__BB0_10;
	add.s32 	%r79, %r99, %r3;
	mul.wide.u32 	%rd47, %r79, 4;
	add.s64 	%rd48, %rd2, %rd47;
	ld.global.u32 	%r80, [%rd48];
	mad.lo.s32 	%r81, %r99, %r30, %r2;
	mul.wide.s32 	%rd49, %r81, 4;
	add.s64 	%rd50, %rd1, %rd49;
	ld.global.u32 	%r82, [%rd50];
	mad.lo.s32 	%r83, %r82, %r80, %r104;
	cvt.u64.u32 	%rd51, %r3;
	cvt.u64.u32 	%rd52, %r99;
	add.s64 	%rd53, %rd52, %rd51;
	shl.b64 	%rd54, %rd53, 2;
	add.s64 	%rd55, %rd2, %rd54;
	ld.global.u32 	%r84, [%rd55+4];
	mul.wide.s32 	%rd56, %r30, 4;
	add.s64 	%rd57, %rd50, %rd56;
	ld.global.u32 	%r85, [%rd57];
	mad.lo.s32 	%r104, %r85, %r84, %r83;
	add.s32 	%r99, %r99, 2;
$L__BB0_10:
	and.b32  	%r86, %r30, 1;
	setp.eq.b32 	%p8, %r86, 1;
	not.pred 	%p9, %p8;
	@%p9 bra 	$L__BB0_12;
	add.s32 	%r87, %r99, %r3;
	mul.wide.u32 	%rd58, %r87, 4;
	add.s64 	%rd59, %rd2, %rd58;
	ld.global.u32 	%r88, [%rd59];
	mad.lo.s32 	%r89, %r99, %r30, %r2;
	mul.wide.s32 	%rd60, %r89, 4;
	add.s64 	%rd61, %rd1, %rd60;
	ld.global.u32 	%r90, [%rd61];
	mad.lo.s32 	%r104, %r90, %r88, %r104;
$L__BB0_12:
	ld.param.u64 	%rd65, [_Z20computeMatrixProductPKiS0_Pii_param_2];
	add.s32 	%r91, %r3, %r2;
	cvta.to.global.u64 	%rd62, %rd65;
	mul.wide.s32 	%rd63, %r91, 4;
	add.s64 	%rd64, %rd62, %rd63;
	st.global.u32 	[%rd64], %r104;
$L__BB0_13:
	ret;

}


// ===== COMPILED SASS (sm_100) =====

	.target	sm_100

	.elftype	@"ET_EXEC"


//--------------------- .note.nv.tkinfo           --------------------------
	.section	.note.nv.tkinfo,"",@"SHT_NOTE"
	.sectionflags	@"SHF_NOTE_NV_TKINFO"
	.tkinfo
        /*0018*/ 	.word	0x00000002
        /*0030*/ 	.string	""
        /*0030*/ 	.string	"ptxas"
        /*0030*/ 	.string	"Cuda compilation tools, release 13.0, V13.0.88"
        /*0030*/ 	.string	"Build cuda_13.0.r13.0/compiler.36424714_0"
        /*0030*/ 	.string	"-arch sm_100 -m 64 "



//--------------------- .note.nv.cuinfo           --------------------------
	.section	.note.nv.cuinfo,"",@"SHT_NOTE"
	.sectionflags	@"SHF_NOTE_NV_CUINFO"
        /*0018*/ 	.short	0x0002
        /*001a*/ 	.short	0x0064
        /*001c*/ 	.short	0x0082
	.zero		2


//--------------------- .nv.info                  --------------------------
	.section	.nv.info,"",@"SHT_CUDA_INFO"
	.align	4


	//----- nvinfo : EIATTR_REGCOUNT
	.align		4
        /*0000*/ 	.byte	0x04, 0x2f
        /*0002*/ 	.short	(.L_1 - .L_0)
	.align		4
.L_0:
        /*0004*/ 	.word	index@(_Z20computeMatrixProductPKiS0_Pii)
        /*0008*/ 	.word	0x0000001e


	//----- nvinfo : EIATTR_FRAME_SIZE
	.align		4
.L_1:
        /*000c*/ 	.byte	0x04, 0x11
        /*000e*/ 	.short	(.L_3 - .L_2)
	.align		4
.L_2:
        /*0010*/ 	.word	index@(_Z20computeMatrixProductPKiS0_Pii)
        /*0014*/ 	.word	0x00000000


	//----- nvinfo : EIATTR_MIN_STACK_SIZE
	.align		4
.L_3:
        /*0018*/ 	.byte	0x04, 0x12
        /*001a*/ 	.short	(.L_5 - .L_4)
	.align		4
.L_4:
        /*001c*/ 	.word	index@(_Z20computeMatrixProductPKiS0_Pii)
        /*0020*/ 	.word	0x00000000
.L_5:


//--------------------- .nv.compat                --------------------------
	.section	.nv.compat,"",@"SHT_CUDA_COMPAT_INFO"
	.align	4
        /*0000*/ 	.byte	0x02, 0x09, 0x00, 0x00, 0x02, 0x02, 0x01, 0x00, 0x02, 0x05, 0x05, 0x00, 0x03, 0x07, 0x01, 0x01
        /*0010*/ 	.byte	0x02, 0x03, 0x00, 0x00, 0x02, 0x06, 0x01, 0x00, 0x04, 0x0b, 0x08, 0x00, 0x09, 0x00, 0x00, 0x00
        /*0020*/ 	.byte	0x00, 0x00, 0x00, 0x00


//--------------------- .nv.info._Z20computeMatrixProductPKiS0_Pii --------------------------
	.section	.nv.info._Z20computeMatrixProductPKiS0_Pii,"",@"SHT_CUDA_INFO"
	.sectionflags	@""
	.align	4


	//----- nvinfo : EIATTR_CUDA_API_VERSION
	.align		4
        /*0000*/ 	.byte	0x04, 0x37
        /*0002*/ 	.short	(.L_7 - .L_6)
.L_6:
        /*0004*/ 	.word	0x00000082


	//----- nvinfo : EIATTR_KPARAM_INFO
	.align		4
.L_7:
        /*0008*/ 	.byte	0x04, 0x17
        /*000a*/ 	.short	(.L_9 - .L_8)
.L_8:
        /*000c*/ 	.word	0x00000000
        /*0010*/ 	.short	0x0003
        /*0012*/ 	.short	0x0018
        /*0014*/ 	.byte	0x00, 0xf0, 0x11, 0x00


	//----- nvinfo : EIATTR_KPARAM_INFO
	.align		4
.L_9:
        /*0018*/ 	.byte	0x04, 0x17
        /*001a*/ 	.short	(.L_11 - .L_10)
.L_10:
        /*001c*/ 	.word	0x00000000
        /*0020*/ 	.short	0x0002
        /*0022*/ 	.short	0x0010
        /*0024*/ 	.byte	0x00, 0xf5, 0x21, 0x00


	//----- nvinfo : EIATTR_KPARAM_INFO
	.align		4
.L_11:
        /*0028*/ 	.byte	0x04, 0x17
        /*002a*/ 	.short	(.L_13 - .L_12)
.L_12:
        /*002c*/ 	.word	0x00000000
        /*0030*/ 	.short	0x0001
        /*0032*/ 	.short	0x0008
        /*0034*/ 	.byte	0x00, 0xf5, 0x21, 0x00


	//----- nvinfo : EIATTR_KPARAM_INFO
	.align		4
.L_13:
        /*0038*/ 	.byte	0x04, 0x17
        /*003a*/ 	.short	(.L_15 - .L_14)
.L_14:
        /*003c*/ 	.word	0x00000000
        /*0040*/ 	.short	0x0000
        /*0042*/ 	.short	0x0000
        /*0044*/ 	.byte	0x00, 0xf5, 0x21, 0x00


	//----- nvinfo : EIATTR_SPARSE_MMA_MASK
	.align		4
.L_15:
        /*0048*/ 	.byte	0x03, 0x50
        /*004a*/ 	.short	0x0000


	//----- nvinfo : EIATTR_MAXREG_COUNT
	.align		4
        /*004c*/ 	.byte	0x03, 0x1b
        /*004e*/ 	.short	0x00ff


	//----- nvinfo : EIATTR_MERCURY_ISA_VERSION
	.align		4
        /*0050*/ 	.byte	0x03, 0x5f
        /*0052*/ 	.short	0x0101


	//----- nvinfo : EIATTR_VRC_CTA_INIT_COUNT
	.align		4
        /*0054*/ 	.byte	0x02, 0x4a
	.zero		1
	.zero		1


	//----- nvinfo : EIATTR_EXIT_INSTR_OFFSETS
	.align		4
        /*0058*/ 	.byte	0x04, 0x1c
        /*005a*/ 	.short	(.L_17 - .L_16)


	//   ....[0]....
.L_16:
        /*005c*/ 	.word	0x000000c0


	//   ....[1]....
        /*0060*/ 	.word	0x00000a90


	//----- nvinfo : EIATTR_CBANK_PARAM_SIZE
	.align		4
.L_17:
        /*0064*/ 	.byte	0x03, 0x19
        /*0066*/ 	.short	0x001c


	//----- nvinfo : EIATTR_PARAM_CBANK
	.align		4
        /*0068*/ 	.byte	0x04, 0x0a
        /*006a*/ 	.short	(.L_19 - .L_18)
	.align		4
.L_18:
        /*006c*/ 	.word	index@(.nv.constant0._Z20computeMatrixProductPKiS0_Pii)
        /*0070*/ 	.short	0x0380
        /*0072*/ 	.short	0x001c


	//----- nvinfo : EIATTR_SW_WAR
	.align		4
.L_19:
        /*0074*/ 	.byte	0x04, 0x36
        /*0076*/ 	.short	(.L_21 - .L_20)
.L_20:
        /*0078*/ 	.word	0x00000008
.L_21:


//--------------------- .nv.callgraph             --------------------------
	.section	.nv.callgraph,"",@"SHT_CUDA_CALLGRAPH"
	.align	4
	.sectionentsize	8
	.align		4
        /*0000*/ 	.word	0x00000000
	.align		4
        /*0004*/ 	.word	0xffffffff
	.align		4
        /*0008*/ 	.word	0x00000000
	.align		4
        /*000c*/ 	.word	0xfffffffe
	.align		4
        /*0010*/ 	.word	0x00000000
	.align		4
        /*0014*/ 	.word	0xfffffffd
	.align		4
        /*0018*/ 	.word	0x00000000
	.align		4
        /*001c*/ 	.word	0xfffffffc


//--------------------- .text._Z20computeMatrixProductPKiS0_Pii --------------------------
	.section	.text._Z20computeMatrixProductPKiS0_Pii,"ax",@progbits
	.align	128
        .global         _Z20computeMatrixProductPKiS0_Pii
        .type           _Z20computeMatrixProductPKiS0_Pii,@function
        .size           _Z20computeMatrixProductPKiS0_Pii,(.L_x_5 - _Z20computeMatrixProductPKiS0_Pii)
        .other          _Z20computeMatrixProductPKiS0_Pii,@"STO_CUDA_ENTRY STV_DEFAULT"
_Z20computeMatrixProductPKiS0_Pii:
.text._Z20computeMatrixProductPKiS0_Pii:
[----:B------:R-:W-:Y:S01]  /*0000*/  LDC R1, c[0x0][0x37c] ;  /* 0x0000df00ff017b82 */ /* 0x000fe20000000800 */
[----:B------:R-:W0:Y:S07]  /*0010*/  S2R R0, SR_TID.Y ;  /* 0x0000000000007919 */ /* 0x000e2e0000002200 */
[----:B------:R-:W0:Y:S01]  /*0020*/  S2UR UR4, SR_CTAID.Y ;  /* 0x00000000000479c3 */ /* 0x000e220000002600 */
[----:B------:R-:W1:Y:S01]  /*0030*/  LDCU UR20, c[0x0][0x398] ;  /* 0x00007300ff1477ac */ /* 0x000e620008000800 */
[----:B------:R-:W2:Y:S06]  /*0040*/  S2R R3, SR_TID.X ;  /* 0x0000000000037919 */ /* 0x000eac0000002100 */
[----:B------:R-:W0:Y:S08]  /*0050*/  LDC R13, c[0x0][0x364] ;  /* 0x0000d900ff0d7b82 */ /* 0x000e300000000800 */
[----:B------:R-:W2:Y:S08]  /*0060*/  S2UR UR5, SR_CTAID.X ;  /* 0x00000000000579c3 */ /* 0x000eb00000002500 */
[----:B------:R-:W2:Y:S01]  /*0070*/  LDC R2, c[0x0][0x360] ;  /* 0x0000d800ff027b82 */ /* 0x000ea20000000800 */
[----:B0-----:R-:W-:-:S02]  /*0080*/  IMAD R13, R13, UR4, R0 ;  /* 0x000000040d0d7c24 */ /* 0x001fc4000f8e0200 */
[----:B--2---:R-:W-:-:S05]  /*0090*/  IMAD R0, R2, UR5, R3 ;  /* 0x0000000502007c24 */ /* 0x004fca000f8e0203 */
[----:B------:R-:W-:-:S04]  /*00a0*/  VIMNMX R2, PT, PT, R13, R0, !PT ;  /* 0x000000000d027248 */ /* 0x000fc80007fe0100 */
[----:B-1----:R-:W-:-:S13]  /*00b0*/  ISETP.GE.AND P0, PT, R2, UR20, PT ;  /* 0x0000001402007c0c */ /* 0x002fda000bf06270 */
[----:B------:R-:W-:Y:S05]  /*00c0*/  @P0 EXIT ;  /* 0x000000000000094d */ /* 0x000fea0003800000 */
[----:B------:R-:W-:Y:S01]  /*00d0*/  UISETP.GE.U32.AND UP0, UPT, UR20, 0x8, UPT ;  /* 0x000000081400788c */ /* 0x000fe2000bf06070 */
[----:B------:R-:W-:Y:S02]  /*00e0*/  HFMA2 R12, -RZ, RZ, 0, 0 ;  /* 0x00000000ff0c7431 */ /* 0x000fe400000001ff */
[----:B------:R-:W-:Y:S01]  /*00f0*/  IMAD R13, R13, UR20, RZ ;  /* 0x000000140d0d7c24 */ /* 0x000fe2000f8e02ff */
[----:B------:R-:W-:Y:S01]  /*0100*/  UMOV UR4, URZ ;  /* 0x000000ff00047c82 */ /* 0x000fe20008000000 */
[----:B------:R-:W0:Y:S04]  /*0110*/  LDCU.64 UR18, c[0x0][0x358] ;  /* 0x00006b00ff1277ac */ /* 0x000e280008000a00 */
[----:B------:R-:W-:Y:S05]  /*0120*/  BRA.U !UP0, `(.L_x_0) ;  /* 0x0000000508047547 */ /* 0x000fea000b800000 */
[----:B------:R-:W1:Y:S01]  /*0130*/  LDCU.128 UR24, c[0x0][0x380] ;  /* 0x00007000ff1877ac */ /* 0x000e620008000c00 */
[----:B------:R-:W-:Y:S02]  /*0140*/  MOV R12, RZ ;  /* 0x000000ff000c7202 */ /* 0x000fe40000000f00 */
[----:B------:R-:W-:Y:S01]  /*0150*/  MOV R14, R0 ;  /* 0x00000000000e7202 */ /* 0x000fe20000000f00 */
[----:B------:R-:W-:-:S04]  /*0160*/  ULOP3.LUT UR4, UR20, 0x7ffffff8, URZ, 0xc0, !UPT ;  /* 0x7ffffff814047892 */ /* 0x000fc8000f8ec0ff */
[----:B------:R-:W-:Y:S01]  /*0170*/  UIADD3 UR5, UPT, UPT, -UR4, URZ, URZ ;  /* 0x000000ff04057290 */ /* 0x000fe2000fffe1ff */
[----:B-1----:R-:W-:Y:S01]  /*0180*/  MOV R2, UR24 ;  /* 0x0000001800027c02 */ /* 0x002fe20008000f00 */
[----:B------:R-:W-:Y:S01]  /*0190*/  UIMAD.WIDE UR6, UR20, 0x8, UR26 ;  /* 0x00000008140678a5 */ /* 0x000fe2000f8e021a */
[----:B------:R-:W-:Y:S01]  /*01a0*/  MOV R3, UR25 ;  /* 0x0000001900037c02 */ /* 0x000fe20008000f00 */
[----:B------:R-:W-:Y:S02]  /*01b0*/  UIMAD.WIDE UR8, UR20, 0xc, UR26 ;  /* 0x0000000c140878a5 */ /* 0x000fe4000f8e021a */
[----:B------:R-:W-:Y:S01]  /*01c0*/  UIMAD.WIDE UR10, UR20, 0x10, UR26 ;  /* 0x00000010140a78a5 */ /* 0x000fe2000f8e021a */
[----:B------:R-:W-:Y:S01]  /*01d0*/  IMAD.WIDE.U32 R2, R13, 0x4, R2 ;  /* 0x000000040d027825 */ /* 0x000fe200078e0002 */
[----:B------:R-:W-:Y:S02]  /*01e0*/  UIMAD.WIDE UR12, UR20, 0x14, UR26 ;  /* 0x00000014140c78a5 */ /* 0x000fe4000f8e021a */
[----:B------:R-:W-:Y:S01]  /*01f0*/  UIMAD.WIDE UR14, UR20, 0x18, UR26 ;  /* 0x00000018140e78a5 */ /* 0x000fe2000f8e021a */
[----:B------:R-:W-:Y:S01]  /*0200*/  IADD3 R2, P0, PT, R2, 0x10, RZ ;  /* 0x0000001002027810 */ /* 0x000fe20007f1e0ff */
[----:B------:R-:W-:-:S03]  /*0210*/  UIMAD.WIDE UR16, UR20, 0x1c, UR26 ;  /* 0x0000001c141078a5 */ /* 0x000fc6000f8e021a */
[----:B------:R-:W-:-:S09]  /*0220*/  IADD3.X R3, PT, PT, RZ, R3, RZ, P0, !PT ;  /* 0x00000003ff037210 */ /* 0x000fd200007fe4ff */
.L_x_1:
[----:B------:R-:W-:Y:S01]  /*0230*/  UIMAD.WIDE UR22, UR20, 0x4, UR26 ;  /* 0x00000004141678a5 */ /* 0x000fe2000f8e021a */
[----:B------:R-:W-:Y:S02]  /*0240*/  IMAD.MOV.U32 R23, RZ, RZ, 0x4 ;  /* 0x00000004ff177424 */ /* 0x000fe400078e00ff */
[----:B------:R-:W-:Y:S01]  /*0250*/  HFMA2 R11, -RZ, RZ, 0, 2.384185791015625e-07 ;  /* 0x00000004ff0b7431 */ /* 0x000fe200000001ff */
[----:B------:R-:W-:Y:S01]  /*0260*/  MOV R25, 0x4 ;  /* 0x0000000400197802 */ /* 0x000fe20000000f00 */
[----:B0-----:R-:W2:Y:S01]  /*0270*/  LDG.E R21, desc[UR18][R2.64+-0x10] ;  /* 0xfffff01202157981 */ /* 0x001ea2000c1e1900 */
[C---:B------:R-:W-:Y:S01]  /*0280*/  IMAD.WIDE R22, R14.reuse, R23, UR26 ;  /* 0x0000001a0e167e25 */ /* 0x040fe2000f8e0217 */
[----:B------:R-:W-:Y:S02]  /*0290*/  MOV R8, UR22 ;  /* 0x0000001600087c02 */ /* 0x000fe40008000f00 */
[----:B------:R-:W-:Y:S01]  /*02a0*/  MOV R9, UR23 ;  /* 0x0000001700097c02 */ /* 0x000fe20008000f00 */
[----:B------:R-:W3:Y:S02]  /*02b0*/  LDG.E R19, desc[UR18][R2.64+-0xc] ;  /* 0xfffff41202137981 */ /* 0x000ee4000c1e1900 */
[----:B------:R-:W-:-:S02]  /*02c0*/  IMAD.WIDE R8, R14, 0x4, R8 ;  /* 0x000000040e087825 */ /* 0x000fc400078e0208 */
[----:B------:R-:W2:Y:S01]  /*02d0*/  LDG.E R22, desc[UR18][R22.64] ;  /* 0x0000001216167981 */ /* 0x000ea2000c1e1900 */
[----:B------:R-:W-:Y:S01]  /*02e0*/  MOV R5, 0x4 ;  /* 0x0000000400057802 */ /* 0x000fe20000000f00 */
[C---:B------:R-:W-:Y:S02]  /*02f0*/  IMAD.WIDE R24, R14.reuse, R25, UR6 ;  /* 0x000000060e187e25 */ /* 0x040fe4000f8e0219 */
[----:B------:R0:W3:Y:S02]  /*0300*/  LDG.E R20, desc[UR18][R8.64] ;  /* 0x0000001208147981 */ /* 0x0000e4000c1e1900 */
[----:B------:R-:W-:Y:S02]  /*0310*/  IMAD.WIDE R10, R14, R11, UR8 ;  /* 0x000000080e0a7e25 */ /* 0x000fe4000f8e020b */
[----:B------:R-:W4:Y:S04]  /*0320*/  LDG.E R18, desc[UR18][R24.64] ;  /* 0x0000001218127981 */ /* 0x000f28000c1e1900 */
[----:B------:R-:W4:Y:S01]  /*0330*/  LDG.E R17, desc[UR18][R2.64+-0x8] ;  /* 0xfffff81202117981 */ /* 0x000f22000c1e1900 */
[----:B0-----:R-:W-:-:S02]  /*0340*/  HFMA2 R9, -RZ, RZ, 0, 2.384185791015625e-07 ;  /* 0x00000004ff097431 */ /* 0x001fc400000001ff */
[----:B------:R-:W-:Y:S01]  /*0350*/  IMAD.MOV.U32 R7, RZ, RZ, 0x4 ;  /* 0x00000004ff077424 */ /* 0x000fe200078e00ff */
[----:B------:R0:W5:Y:S01]  /*0360*/  LDG.E R16, desc[UR18][R10.64] ;  /* 0x000000120a107981 */ /* 0x000162000c1e1900 */
[----:B------:R-:W-:-:S03]  /*0370*/  IMAD.WIDE R4, R14, R5, UR10 ;  /* 0x0000000a0e047e25 */ /* 0x000fc6000f8e0205 */
[----:B------:R-:W5:Y:S01]  /*0380*/  LDG.E R15, desc[UR18][R2.64+-0x4] ;  /* 0xfffffc12020f7981 */ /* 0x000f62000c1e1900 */
[C---:B------:R-:W-:Y:S01]  /*0390*/  IMAD.WIDE R6, R14.reuse, R7, UR12 ;  /* 0x0000000c0e067e25 */ /* 0x040fe2000f8e0207 */
[----:B------:R-:W-:Y:S02]  /*03a0*/  MOV R27, 0x4 ;  /* 0x00000004001b7802 */ /* 0x000fe40000000f00 */
[----:B------:R1:W5:Y:S01]  /*03b0*/  LDG.E R4, desc[UR18][R4.64] ;  /* 0x0000001204047981 */ /* 0x000362000c1e1900 */
[----:B------:R-:W-:-:S03]  /*03c0*/  IMAD.WIDE R8, R14, R9, UR14 ;  /* 0x0000000e0e087e25 */ /* 0x000fc6000f8e0209 */
[----:B------:R-:W5:Y:S01]  /*03d0*/  LDG.E R23, desc[UR18][R2.64] ;  /* 0x0000001202177981 */ /* 0x000f62000c1e1900 */
[----:B0-----:R-:W-:-:S03]  /*03e0*/  IMAD.WIDE R10, R14, R27, UR16 ;  /* 0x000000100e0a7e25 */ /* 0x001fc6000f8e021b */
[----:B------:R-:W5:Y:S04]  /*03f0*/  LDG.E R7, desc[UR18][R6.64] ;  /* 0x0000001206077981 */ /* 0x000f68000c1e1900 */
[----:B------:R-:W5:Y:S04]  /*0400*/  LDG.E R24, desc[UR18][R2.64+0x4] ;  /* 0x0000041202187981 */ /* 0x000f68000c1e1900 */
[----:B------:R-:W5:Y:S04]  /*0410*/  LDG.E R8, desc[UR18][R8.64] ;  /* 0x0000001208087981 */ /* 0x000f68000c1e1900 */
[----:B------:R-:W5:Y:S04]  /*0420*/  LDG.E R25, desc[UR18][R2.64+0x8] ;  /* 0x0000081202197981 */ /* 0x000f68000c1e1900 */
[----:B------:R-:W5:Y:S04]  /*0430*/  LDG.E R10, desc[UR18][R10.64] ;  /* 0x000000120a0a7981 */ /* 0x000f68000c1e1900 */
[----:B------:R0:W5:Y:S01]  /*0440*/  LDG.E R27, desc[UR18][R2.64+0xc] ;  /* 0x00000c12021b7981 */ /* 0x000162000c1e1900 */
[----:B------:R-:W-:-:S04]  /*0450*/  UIADD3 UR5, UPT, UPT, UR5, 0x8, URZ ;  /* 0x0000000805057890 */ /* 0x000fc8000fffe0ff */
[----:B------:R-:W-:Y:S01]  /*0460*/  UISETP.NE.AND UP0, UPT, UR5, URZ, UPT ;  /* 0x000000ff0500728c */ /* 0x000fe2000bf05270 */
[----:B-1----:R-:W-:Y:S02]  /*0470*/  MOV R5, UR20 ;  /* 0x0000001400057c02 */ /* 0x002fe40008000f00 */
[----:B0-----:R-:W-:Y:S02]  /*0480*/  IADD3 R2, P0, PT, R2, 0x20, RZ ;  /* 0x0000002002027810 */ /* 0x001fe40007f1e0ff */
[----:B------:R-:W-:Y:S02]  /*0490*/  LEA R14, R5, R14, 0x3 ;  /* 0x0000000e050e7211 */ /* 0x000fe400078e18ff */
[----:B------:R-:W-:Y:S01]  /*04a0*/  IADD3.X R3, PT, PT, RZ, R3, RZ, P0, !PT ;  /* 0x00000003ff037210 */ /* 0x000fe200007fe4ff */
[----:B--2---:R-:W-:-:S04]  /*04b0*/  IMAD R21, R21, R22, R12 ;  /* 0x0000001615157224 */ /* 0x004fc800078e020c */
[----:B---3--:R-:W-:-:S04]  /*04c0*/  IMAD R19, R19, R20, R21 ;  /* 0x0000001413137224 */ /* 0x008fc800078e0215 */
[----:B----4-:R-:W-:-:S04]  /*04d0*/  IMAD R17, R17, R18, R19 ;  /* 0x0000001211117224 */ /* 0x010fc800078e0213 */
[----:B-----5:R-:W-:-:S04]  /*04e0*/  IMAD R15, R15, R16, R17 ;  /* 0x000000100f0f7224 */ /* 0x020fc800078e0211 */
[----:B------:R-:W-:-:S04]  /*04f0*/  IMAD R4, R23, R4, R15 ;  /* 0x0000000417047224 */ /* 0x000fc800078e020f */
[----:B------:R-:W-:-:S04]  /*0500*/  IMAD R4, R24, R7, R4 ;  /* 0x0000000718047224 */ /* 0x000fc800078e0204 */
[----:B------:R-:W-:-:S04]  /*0510*/  IMAD R4, R25, R8, R4 ;  /* 0x0000000819047224 */ /* 0x000fc800078e0204 */
[----:B------:R-:W-:Y:S01]  /*0520*/  IMAD R12, R27, R10, R4 ;  /* 0x0000000a1b0c7224 */ /* 0x000fe200078e0204 */
[----:B------:R-:W-:Y:S06]  /*0530*/  BRA.U UP0, `(.L_x_1) ;  /* 0xfffffffd003c7547 */ /* 0x000fec000b83ffff */
.L_x_0:
[----:B------:R-:W-:-:S04]  /*0540*/  ULOP3.LUT UR6, UR20, 0x7, URZ, 0xc0, !UPT ;  /* 0x0000000714067892 */ /* 0x000fc8000f8ec0ff */
[----:B------:R-:W-:-:S09]  /*0550*/  UISETP.NE.AND UP0, UPT, UR6, URZ, UPT ;  /* 0x000000ff0600728c */ /* 0x000fd2000bf05270 */
[----:B------:R-:W-:Y:S05]  /*0560*/  BRA.U !UP0, `(.L_x_2) ;  /* 0x0000000508387547 */ /* 0x000fea000b800000 */
[----:B------:R-:W-:Y:S02]  /*0570*/  UISETP.GE.U32.AND UP0, UPT, UR6, 0x4, UPT ;  /* 0x000000040600788c */ /* 0x000fe4000bf06070 */
[----:B------:R-:W-:-:S04]  /*0580*/  ULOP3.LUT UR5, UR20, 0x3, URZ, 0xc0, !UPT ;  /* 0x0000000314057892 */ /* 0x000fc8000f8ec0ff */
[----:B------:R-:W-:-:S03]  /*0590*/  UISETP.NE.AND UP1, UPT, UR5, URZ, UPT ;  /* 0x000000ff0500728c */ /* 0x000fc6000bf25270 */
[----:B------:R-:W-:Y:S08]  /*05a0*/  BRA.U !UP0, `(.L_x_3) ;  /* 0x00000001087c7547 */ /* 0x000ff0000b800000 */
[----:B------:R-:W1:Y:S01]  /*05b0*/  LDC.64 R6, c[0x0][0x388] ;  /* 0x0000e200ff067b82 */ /* 0x000e620000000a00 */
[----:B------:R-:W2:Y:S01]  /*05c0*/  LDCU.64 UR6, c[0x0][0x380] ;  /* 0x00007000ff0677ac */ /* 0x000ea20008000a00 */
[----:B------:R-:W-:Y:S01]  /*05d0*/  IMAD.U32 R9, RZ, RZ, UR4 ;  /* 0x00000004ff097e24 */ /* 0x000fe2000f8e00ff */
[C---:B------:R-:W-:Y:S02]  /*05e0*/  IADD3 R3, PT, PT, R13.reuse, UR4, RZ ;  /* 0x000000040d037c10 */ /* 0x040fe4000fffe0ff */
[----:B------:R-:W-:Y:S01]  /*05f0*/  IADD3 R10, P0, PT, R13, UR4, RZ ;  /* 0x000000040d0a7c10 */ /* 0x000fe2000ff1e0ff */
[----:B------:R-:W-:Y:S01]  /*0600*/  IMAD R9, R9, UR20, R0 ;  /* 0x0000001409097c24 */ /* 0x000fe2000f8e0200 */
[----:B------:R-:W-:Y:S01]  /*0610*/  MOV R11, UR20 ;  /* 0x00000014000b7c02 */ /* 0x000fe20008000f00 */
[----:B------:R-:W3:Y:S01]  /*0620*/  LDC.64 R4, c[0x0][0x380] ;  /* 0x0000e000ff047b82 */ /* 0x000ee20000000a00 */
[----:B------:R-:W-:Y:S01]  /*0630*/  MOV R15, UR20 ;  /* 0x00000014000f7c02 */ /* 0x000fe20008000f00 */
[----:B-1----:R-:W-:Y:S01]  /*0640*/  IMAD.WIDE R6, R9, 0x4, R6 ;  /* 0x0000000409067825 */ /* 0x002fe200078e0206 */
[----:B------:R-:W-:-:S05]  /*0650*/  MOV R9, UR20 ;  /* 0x0000001400097c02 */ /* 0x000fca0008000f00 */
[----:B------:R-:W-:Y:S02]  /*0660*/  IMAD.WIDE R8, R9, 0x4, R6 ;  /* 0x0000000409087825 */ /* 0x000fe400078e0206 */
[----:B0-----:R-:W4:Y:S02]  /*0670*/  LDG.E R6, desc[UR18][R6.64] ;  /* 0x0000001206067981 */ /* 0x001f24000c1e1900 */
[----:B---3--:R-:W-:Y:S01]  /*0680*/  IMAD.WIDE.U32 R4, R3, 0x4, R4 ;  /* 0x0000000403047825 */ /* 0x008fe200078e0004 */
[----:B------:R-:W-:Y:S01]  /*0690*/  IADD3.X R3, PT, PT, RZ, RZ, RZ, P0, !PT ;  /* 0x000000ffff037210 */ /* 0x000fe200007fe4ff */
[----:B------:R-:W3:Y:S01]  /*06a0*/  LDG.E R17, desc[UR18][R8.64] ;  /* 0x0000001208117981 */ /* 0x000ee2000c1e1900 */
[----:B--2---:R-:W-:-:S03]  /*06b0*/  LEA R2, P0, R10, UR6, 0x2 ;  /* 0x000000060a027c11 */ /* 0x004fc6000f8010ff */
[----:B------:R-:W4:Y:S01]  /*06c0*/  LDG.E R5, desc[UR18][R4.64] ;  /* 0x0000001204057981 */ /* 0x000f22000c1e1900 */
[----:B------:R-:W-:Y:S01]  /*06d0*/  LEA.HI.X R3, R10, UR7, R3, 0x2, P0 ;  /* 0x000000070a037c11 */ /* 0x000fe200080f1403 */
[----:B------:R-:W-:-:S04]  /*06e0*/  IMAD.WIDE R10, R11, 0x4, R8 ;  /* 0x000000040b0a7825 */ /* 0x000fc800078e0208 */
[----:B------:R-:W3:Y:S01]  /*06f0*/  LDG.E R16, desc[UR18][R2.64+0x4] ;  /* 0x0000041202107981 */ /* 0x000ee2000c1e1900 */
[----:B------:R-:W-:-:S03]  /*0700*/  IMAD.WIDE R14, R15, 0x4, R10 ;  /* 0x000000040f0e7825 */ /* 0x000fc600078e020a */
[----:B------:R-:W2:Y:S04]  /*0710*/  LDG.E R19, desc[UR18][R10.64] ;  /* 0x000000120a137981 */ /* 0x000ea8000c1e1900 */
[----:B------:R-:W2:Y:S04]  /*0720*/  LDG.E R18, desc[UR18][R2.64+0x8] ;  /* 0x0000081202127981 */ /* 0x000ea8000c1e1900 */
[----:B------:R-:W5:Y:S04]  /*0730*/  LDG.E R20, desc[UR18][R2.64+0xc] ;  /* 0x00000c1202147981 */ /* 0x000f68000c1e1900 */
[----:B------:R-:W5:Y:S01]  /*0740*/  LDG.E R14, desc[UR18][R14.64] ;  /* 0x000000120e0e7981 */ /* 0x000f62000c1e1900 */
[----:B------:R-:W-:Y:S01]  /*0750*/  UIADD3 UR4, UPT, UPT, UR4, 0x4, URZ ;  /* 0x0000000404047890 */ /* 0x000fe2000fffe0ff */
[----:B----4-:R-:W-:-:S04]  /*0760*/  IMAD R5, R5, R6, R12 ;  /* 0x0000000605057224 */ /* 0x010fc800078e020c */
[----:B---3--:R-:W-:-:S04]  /*0770*/  IMAD R5, R16, R17, R5 ;  /* 0x0000001110057224 */ /* 0x008fc800078e0205 */
[----:B--2---:R-:W-:-:S04]  /*0780*/  IMAD R5, R18, R19, R5 ;  /* 0x0000001312057224 */ /* 0x004fc800078e0205 */
[----:B-----5:R-:W-:-:S07]  /*0790*/  IMAD R12, R20, R14, R5 ;  /* 0x0000000e140c7224 */ /* 0x020fce00078e0205 */
.L_x_3:
[----:B------:R-:W-:Y:S05]  /*07a0*/  BRA.U !UP1, `(.L_x_2) ;  /* 0x0000000109a87547 */ /* 0x000fea000b800000 */
[----:B------:R-:W-:Y:S01]  /*07b0*/  UISETP.NE.AND UP0, UPT, UR5, 0x1, UPT ;  /* 0x000000010500788c */ /* 0x000fe2000bf05270 */
[----:B------:R-:W-:Y:S01]  /*07c0*/  MOV R7, UR4 ;  /* 0x0000000400077c02 */ /* 0x000fe20008000f00 */
[----:B------:R-:W-:Y:S02]  /*07d0*/  ULOP3.LUT UR5, UR20, 0x1, URZ, 0xc0, !UPT ;  /* 0x0000000114057892 */ /* 0x000fe4000f8ec0ff */
[----:B------:R-:W-:Y:S02]  /*07e0*/  MOV R15, UR20 ;  /* 0x00000014000f7c02 */ /* 0x000fe40008000f00 */
[----:B------:R-:W-:Y:S01]  /*07f0*/  UISETP.NE.U32.AND UP1, UPT, UR5, 0x1, UPT ;  /* 0x000000010500788c */ /* 0x000fe2000bf25070 */
[----:B------:R-:W-:-:S04]  /*0800*/  PLOP3.LUT P1, PT, PT, PT, UP0, 0x80, 0x8 ;  /* 0x000000000008781c */ /* 0x000fc80003f2f008 */
[----:B------:R-:W1:Y:S01]  /*0810*/  @UP0 LDCU.128 UR8, c[0x0][0x380] ;  /* 0x00007000ff0807ac */ /* 0x000e620008000c00 */
[----:B------:R-:W-:Y:S01]  /*0820*/  PLOP3.LUT P0, PT, PT, PT, UP1, 0x80, 0x8 ;  /* 0x000000000008781c */ /* 0x000fe20003f0f018 */
[----:B------:R-:W2:Y:S04]  /*0830*/  @UP0 LDCU.64 UR6, c[0x0][0x380] ;  /* 0x00007000ff0607ac */ /* 0x000ea80008000a00 */
[----:B------:R-:W3:Y:S03]  /*0840*/  @!UP1 LDCU.128 UR12, c[0x0][0x380] ;  /* 0x00007000ff0c97ac */ /* 0x000ee60008000c00 */
[C---:B------:R-:W-:Y:S02]  /*0850*/  @P1 IADD3 R3, PT, PT, R13.reuse, UR4, RZ ;  /* 0x000000040d031c10 */ /* 0x040fe4000fffe0ff */
[----:B------:R-:W-:Y:S01]  /*0860*/  @P1 IADD3 R6, P2, PT, R13, UR4, RZ ;  /* 0x000000040d061c10 */ /* 0x000fe2000ff5e0ff */
[----:B------:R-:W-:Y:S01]  /*0870*/  @UP0 UIADD3 UR4, UPT, UPT, UR4, 0x2, URZ ;  /* 0x0000000204040890 */ /* 0x000fe2000fffe0ff */
[----:B-1----:R-:W-:Y:S01]  /*0880*/  MOV R11, UR9 ;  /* 0x00000009000b7c02 */ /* 0x002fe20008000f00 */
[----:B------:R-:W-:Y:S01]  /*0890*/  IMAD.U32 R10, RZ, RZ, UR8 ;  /* 0x00000008ff0a7e24 */ /* 0x000fe2000f8e00ff */
[----:B------:R-:W-:-:S02]  /*08a0*/  MOV R4, UR10 ;  /* 0x0000000a00047c02 */ /* 0x000fc40008000f00 */
[----:B------:R-:W-:Y:S01]  /*08b0*/  MOV R5, UR11 ;  /* 0x0000000b00057c02 */ /* 0x000fe20008000f00 */
[----:B------:R-:W-:-:S04]  /*08c0*/  @P1 IMAD.WIDE.U32 R10, R3, 0x4, R10 ;  /* 0x00000004030a1825 */ /* 0x000fc800078e000a */
[----:B------:R-:W-:Y:S01]  /*08d0*/  @P1 IMAD R3, R7, UR20, R0 ;  /* 0x0000001407031c24 */ /* 0x000fe2000f8e0200 */
[----:B------:R-:W-:Y:S01]  /*08e0*/  @P1 IADD3.X R7, PT, PT, RZ, RZ, RZ, P2, !PT ;  /* 0x000000ffff071210 */ /* 0x000fe200017fe4ff */
[----:B------:R-:W-:Y:S01]  /*08f0*/  IMAD.U32 R19, RZ, RZ, UR4 ;  /* 0x00000004ff137e24 */ /* 0x000fe2000f8e00ff */
[C---:B--2---:R-:W-:Y:S01]  /*0900*/  @P1 LEA R2, P2, R6.reuse, UR6, 0x2 ;  /* 0x0000000606021c11 */ /* 0x044fe2000f8410ff */
[----:B------:R-:W-:Y:S01]  /*0910*/  @P1 IMAD.WIDE R4, R3, 0x4, R4 ;  /* 0x0000000403041825 */ /* 0x000fe200078e0204 */
[----:B------:R-:W-:Y:S01]  /*0920*/  @!P0 IADD3 R17, PT, PT, R13, UR4, RZ ;  /* 0x000000040d118c10 */ /* 0x000fe2000fffe0ff */
[----:B0-----:R-:W2:Y:S01]  /*0930*/  @P1 LDG.E R11, desc[UR18][R10.64] ;  /* 0x000000120a0b1981 */ /* 0x001ea2000c1e1900 */
[----:B------:R-:W-:Y:S01]  /*0940*/  @P1 LEA.HI.X R3, R6, UR7, R7, 0x2, P2 ;  /* 0x0000000706031c11 */ /* 0x000fe200090f1407 */
[----:B------:R-:W-:Y:S01]  /*0950*/  @!P0 IMAD R19, R19, UR20, R0 ;  /* 0x0000001413138c24 */ /* 0x000fe2000f8e0200 */
[----:B---3--:R-:W-:Y:S01]  /*0960*/  MOV R6, UR12 ;  /* 0x0000000c00067c02 */ /* 0x008fe20008000f00 */
[----:B------:R-:W-:Y:S01]  /*0970*/  @P1 IMAD.WIDE R14, R15, 0x4, R4 ;  /* 0x000000040f0e1825 */ /* 0x000fe200078e0204 */
[----:B------:R-:W-:Y:S01]  /*0980*/  MOV R7, UR13 ;  /* 0x0000000d00077c02 */ /* 0x000fe20008000f00 */
[----:B------:R-:W2:Y:S01]  /*0990*/  @P1 LDG.E R4, desc[UR18][R4.64] ;  /* 0x0000001204041981 */ /* 0x000ea2000c1e1900 */
[----:B------:R-:W-:-:S02]  /*09a0*/  MOV R8, UR14 ;  /* 0x0000000e00087c02 */ /* 0x000fc40008000f00 */
[----:B------:R-:W-:Y:S01]  /*09b0*/  MOV R9, UR15 ;  /* 0x0000000f00097c02 */ /* 0x000fe20008000f00 */
[----:B------:R-:W-:Y:S01]  /*09c0*/  @!P0 IMAD.WIDE.U32 R6, R17, 0x4, R6 ;  /* 0x0000000411068825 */ /* 0x000fe200078e0006 */
[----:B------:R-:W3:Y:S03]  /*09d0*/  @P1 LDG.E R14, desc[UR18][R14.64] ;  /* 0x000000120e0e1981 */ /* 0x000ee6000c1e1900 */
[----:B------:R-:W-:Y:S01]  /*09e0*/  @!P0 IMAD.WIDE R8, R19, 0x4, R8 ;  /* 0x0000000413088825 */ /* 0x000fe200078e0208 */
[----:B------:R-:W3:Y:S04]  /*09f0*/  @P1 LDG.E R2, desc[UR18][R2.64+0x4] ;  /* 0x0000041202021981 */ /* 0x000ee8000c1e1900 */
[----:B------:R-:W4:Y:S04]  /*0a00*/  @!P0 LDG.E R7, desc[UR18][R6.64] ;  /* 0x0000001206078981 */ /* 0x000f28000c1e1900 */
[----:B------:R-:W4:Y:S01]  /*0a10*/  @!P0 LDG.E R8, desc[UR18][R8.64] ;  /* 0x0000001208088981 */ /* 0x000f22000c1e1900 */
[----:B--2---:R-:W-:-:S04]  /*0a20*/  @P1 IMAD R11, R11, R4, R12 ;  /* 0x000000040b0b1224 */ /* 0x004fc800078e020c */
[----:B---3--:R-:W-:-:S04]  /*0a30*/  @P1 IMAD R12, R2, R14, R11 ;  /* 0x0000000e020c1224 */ /* 0x008fc800078e020b */
[----:B----4-:R-:W-:-:S07]  /*0a40*/  @!P0 IMAD R12, R7, R8, R12 ;  /* 0x00000008070c8224 */ /* 0x010fce00078e020c */
.L_x_2:
[----:B------:R-:W1:Y:S01]  /*0a50*/  LDC.64 R2, c[0x0][0x390] ;  /* 0x0000e400ff027b82 */ /* 0x000e620000000a00 */
[----:B------:R-:W-:-:S05]  /*0a60*/  IADD3 R13, PT, PT, R0, R13, RZ ;  /* 0x0000000d000d7210 */ /* 0x000fca0007ffe0ff */
[----:B-1----:R-:W-:-:S05]  /*0a70*/  IMAD.WIDE R2, R13, 0x4, R2 ;  /* 0x000000040d027825 */ /* 0x002fca00078e0202 */
[----:B0-----:R-:W-:Y:S01]  /*0a80*/  STG.E desc[UR18][R2.64], R12 ;  /* 0x0000000c02007986 */ /* 0x001fe2000c101912 */
[----:B------:R-:W-:Y:S05]  /*0a90*/  EXIT ;  /* 0x000000000000794d */ /* 0x000fea0003800000 */
.L_x_4:
[----:B------:R-:W-:-:S00]  /*0aa0*/  BRA `(.L_x_4) ;  /* 0xfffffffc00fc7947 */ /* 0x000fc0000383ffff */
[----:B------:R-:W-:-:S00]  /*0ab0*/  NOP ;  /* 0x0000000000007918 */ /* 0x000fc00000000000 */
        /* <DEDUP_REMOVED lines=12> */
.L_x_5:


//--------------------- .nv.shared.reserved.0     --------------------------
	.section	.nv.shared.reserved.0,"aw",@nobits
	.weak		__nv_reservedSMEM_offset_0_alias
	.size		__nv_reservedSMEM_offset_0_alias, 0, 64
	.other		__nv_reservedSMEM_offset_0_alias,@"STO_CUDA_RESERVED_SHARED STV_DEFAULT"
__nv_reservedSMEM_offset_0_alias:
	.zero		0
	.zero		64


//--------------------- .nv.constant0._Z20computeMatrixProductPKiS0_Pii --------------------------
	.section	.nv.constant0._Z20computeMatrixProductPKiS0_Pii,"a",@progbits
	.sectionflags	@""
	.align	4
.nv.constant0._Z20computeMatrixProductPKiS0_Pii:
	.zero		924


//--------------------- SYMBOLS --------------------------

	.type		.nv.reservedSmem.offset0,@object
	.size		.nv.reservedSmem.offset0,0x4
